//
// Generated by NVIDIA NVVM Compiler
//
// Compiler Build ID: CL-36424714
// Cuda compilation tools, release 13.0, V13.0.88
// Based on NVVM 20.0.0
//

.version 9.0
.target sm_100
.address_size 64

	// .globl	_Z21check_handshaking_gpuPiS_i

.visible .entry _Z21check_handshaking_gpuPiS_i(
	.param .u64 .ptr .align 1 _Z21check_handshaking_gpuPiS_i_param_0,
	.param .u64 .ptr .align 1 _Z21check_handshaking_gpuPiS_i_param_1,
	.param .u32 _Z21check_handshaking_gpuPiS_i_param_2
)
{
	.reg .pred 	%p<4>;
	.reg .b32 	%r<14>;
	.reg .b64 	%rd<10>;

	ld.param.u64 	%rd3, [_Z21check_handshaking_gpuPiS_i_param_0];
	ld.param.u64 	%rd4, [_Z21check_handshaking_gpuPiS_i_param_1];
	ld.param.u32 	%r6, [_Z21check_handshaking_gpuPiS_i_param_2];
	mov.u32 	%r1, %ntid.x;
	mov.u32 	%r7, %ctaid.x;
	mov.u32 	%r8, %tid.x;
	mad.lo.s32 	%r13, %r1, %r7, %r8;
	setp.ge.s32 	%p1, %r13, %r6;
	@%p1 bra 	$L__BB0_3;
	cvta.to.global.u64 	%rd1, %rd3;
	mov.u32 	%r9, %nctaid.x;
	mul.lo.s32 	%r3, %r1, %r9;
	cvta.to.global.u64 	%rd2, %rd4;
$L__BB0_2:
	mul.wide.s32 	%rd5, %r13, 4;
	add.s64 	%rd6, %rd2, %rd5;
	add.s64 	%rd7, %rd1, %rd5;
	ld.global.u32 	%r10, [%rd7];
	mul.wide.s32 	%rd8, %r10, 4;
	add.s64 	%rd9, %rd1, %rd8;
	ld.global.u32 	%r11, [%rd9];
	setp.eq.s32 	%p2, %r13, %r11;
	selp.b32 	%r12, %r10, -1, %p2;
	st.global.u32 	[%rd6], %r12;
	add.s32 	%r13, %r13, %r3;
	setp.lt.s32 	%p3, %r13, %r6;
	@%p3 bra 	$L__BB0_2;
$L__BB0_3:
	ret;

}


// ===== COMPILED SASS (sm_100) =====

	.target	sm_100

	.elftype	@"ET_EXEC"


//--------------------- .note.nv.tkinfo           --------------------------
	.section	.note.nv.tkinfo,"",@"SHT_NOTE"
	.sectionflags	@"SHF_NOTE_NV_TKINFO"
	.tkinfo
        /*0018*/ 	.word	0x00000002
        /*0030*/ 	.string	""
        /*0030*/ 	.string	"ptxas"
        /*0030*/ 	.string	"Cuda compilation tools, release 13.0, V13.0.88"
        /*0030*/ 	.string	"Build cuda_13.0.r13.0/compiler.36424714_0"
        /*0030*/ 	.string	"-arch sm_100 -m 64 "



//--------------------- .note.nv.cuinfo           --------------------------
	.section	.note.nv.cuinfo,"",@"SHT_NOTE"
	.sectionflags	@"SHF_NOTE_NV_CUINFO"
        /*0018*/ 	.short	0x0002
        /*001a*/ 	.short	0x0064
        /*001c*/ 	.short	0x0082
	.zero		2


//--------------------- .nv.info                  --------------------------
	.section	.nv.info,"",@"SHT_CUDA_INFO"
	.align	4


	//----- nvinfo : EIATTR_REGCOUNT
	.align		4
        /*0000*/ 	.byte	0x04, 0x2f
        /*0002*/ 	.short	(.L_1 - .L_0)
	.align		4
.L_0:
        /*0004*/ 	.word	index@(_Z21check_handshaking_gpuPiS_i)
        /*0008*/ 	.word	0x00000010


	//----- nvinfo : EIATTR_FRAME_SIZE
	.align		4
.L_1:
        /*000c*/ 	.byte	0x04, 0x11
        /*000e*/ 	.short	(.L_3 - .L_2)
	.align		4
.L_2:
        /*0010*/ 	.word	index@(_Z21check_handshaking_gpuPiS_i)
        /*0014*/ 	.word	0x00000000


	//----- nvinfo : EIATTR_MIN_STACK_SIZE
	.align		4
.L_3:
        /*0018*/ 	.byte	0x04, 0x12
        /*001a*/ 	.short	(.L_5 - .L_4)
	.align		4
.L_4:
        /*001c*/ 	.word	index@(_Z21check_handshaking_gpuPiS_i)
        /*0020*/ 	.word	0x00000000
.L_5:


//--------------------- .nv.compat                --------------------------
	.section	.nv.compat,"",@"SHT_CUDA_COMPAT_INFO"
	.align	4
        /*0000*/ 	.byte	0x02, 0x09, 0x00, 0x00, 0x02, 0x02, 0x01, 0x00, 0x02, 0x05, 0x05, 0x00, 0x03, 0x07, 0x01, 0x01
        /*0010*/ 	.byte	0x02, 0x03, 0x00, 0x00, 0x02, 0x06, 0x01, 0x00, 0x04, 0x0b, 0x08, 0x00, 0x09, 0x00, 0x00, 0x00
        /*0020*/ 	.byte	0x00, 0x00, 0x00, 0x00


//--------------------- .nv.info._Z21check_handshaking_gpuPiS_i --------------------------
	.section	.nv.info._Z21check_handshaking_gpuPiS_i,"",@"SHT_CUDA_INFO"
	.sectionflags	@""
	.align	4


	//----- nvinfo : EIATTR_CUDA_API_VERSION
	.align		4
        /*0000*/ 	.byte	0x04, 0x37
        /*0002*/ 	.short	(.L_7 - .L_6)
.L_6:
        /*0004*/ 	.word	0x00000082


	//----- nvinfo : EIATTR_KPARAM_INFO
	.align		4
.L_7:
        /*0008*/ 	.byte	0x04, 0x17
        /*000a*/ 	.short	(.L_9 - .L_8)
.L_8:
        /*000c*/ 	.word	0x00000000
        /*0010*/ 	.short	0x0002
        /*0012*/ 	.short	0x0010
        /*0014*/ 	.byte	0x00, 0xf0, 0x11, 0x00


	//----- nvinfo : EIATTR_KPARAM_INFO
	.align		4
.L_9:
        /*0018*/ 	.byte	0x04, 0x17
        /*001a*/ 	.short	(.L_11 - .L_10)
.L_10:
        /*001c*/ 	.word	0x00000000
        /*0020*/ 	.short	0x0001
        /*0022*/ 	.short	0x0008
        /*0024*/ 	.byte	0x00, 0xf5, 0x21, 0x00


	//----- nvinfo : EIATTR_KPARAM_INFO
	.align		4
.L_11:
        /*0028*/ 	.byte	0x04, 0x17
        /*002a*/ 	.short	(.L_13 - .L_12)
.L_12:
        /*002c*/ 	.word	0x00000000
        /*0030*/ 	.short	0x0000
        /*0032*/ 	.short	0x0000
        /*0034*/ 	.byte	0x00, 0xf5, 0x21, 0x00


	//----- nvinfo : EIATTR_SPARSE_MMA_MASK
	.align		4
.L_13:
        /*0038*/ 	.byte	0x03, 0x50
        /*003a*/ 	.short	0x0000


	//----- nvinfo : EIATTR_MAXREG_COUNT
	.align		4
        /*003c*/ 	.byte	0x03, 0x1b
        /*003e*/ 	.short	0x00ff


	//----- nvinfo : EIATTR_MERCURY_ISA_VERSION
	.align		4
        /*0040*/ 	.byte	0x03, 0x5f
        /*0042*/ 	.short	0x0101


	//----- nvinfo : EIATTR_VRC_CTA_INIT_COUNT
	.align		4
        /*0044*/ 	.byte	0x02, 0x4a
	.zero		1
	.zero		1


	//----- nvinfo : EIATTR_EXIT_INSTR_OFFSETS
	.align		4
        /*0048*/ 	.byte	0x04, 0x1c
        /*004a*/ 	.short	(.L_15 - .L_14)


	//   ....[0]....
.L_14:
        /*004c*/ 	.word	0x00000070


	//   ....[1]....
        /*0050*/ 	.word	0x00000180


	//----- nvinfo : EIATTR_CRS_STACK_SIZE
	.align		4
.L_15:
        /*0054*/ 	.byte	0x04, 0x1e
        /*0056*/ 	.short	(.L_17 - .L_16)
.L_16:
        /*0058*/ 	.word	0x00000000


	//----- nvinfo : EIATTR_CBANK_PARAM_SIZE
	.align		4
.L_17:
        /*005c*/ 	.byte	0x03, 0x19
        /*005e*/ 	.short	0x0014


	//----- nvinfo : EIATTR_PARAM_CBANK
	.align		4
        /*0060*/ 	.byte	0x04, 0x0a
        /*0062*/ 	.short	(.L_19 - .L_18)
	.align		4
.L_18:
        /*0064*/ 	.word	index@(.nv.constant0._Z21check_handshaking_gpuPiS_i)
        /*0068*/ 	.short	0x0380
        /*006a*/ 	.short	0x0014


	//----- nvinfo : EIATTR_SW_WAR
	.align		4
.L_19:
        /*006c*/ 	.byte	0x04, 0x36
        /*006e*/ 	.short	(.L_21 - .L_20)
.L_20:
        /*0070*/ 	.word	0x00000008
.L_21:


//--------------------- .nv.callgraph             --------------------------
	.section	.nv.callgraph,"",@"SHT_CUDA_CALLGRAPH"
	.align	4
	.sectionentsize	8
	.align		4
        /*0000*/ 	.word	0x00000000
	.align		4
        /*0004*/ 	.word	0xffffffff
	.align		4
        /*0008*/ 	.word	0x00000000
	.align		4
        /*000c*/ 	.word	0xfffffffe
	.align		4
        /*0010*/ 	.word	0x00000000
	.align		4
        /*0014*/ 	.word	0xfffffffd
	.align		4
        /*0018*/ 	.word	0x00000000
	.align		4
        /*001c*/ 	.word	0xfffffffc


//--------------------- .text._Z21check_handshaking_gpuPiS_i --------------------------
	.section	.text._Z21check_handshaking_gpuPiS_i,"ax",@progbits
	.align	128
        .global         _Z21check_handshaking_gpuPiS_i
        .type           _Z21check_handshaking_gpuPiS_i,@function
        .size           _Z21check_handshaking_gpuPiS_i,(.L_x_2 - _Z21check_handshaking_gpuPiS_i)
        .other          _Z21check_handshaking_gpuPiS_i,@"STO_CUDA_ENTRY STV_DEFAULT"
_Z21check_handshaking_gpuPiS_i:
.text._Z21check_handshaking_gpuPiS_i:
[----:B------:R-:W-:Y:S01]  /*0000*/  LDC R1, c[0x0][0x37c] ;  /* 0x0000df00ff017b82 */ /* 0x000fe20000000800 */
[----:B------:R-:W0:Y:S01]  /*0010*/  S2R R0, SR_CTAID.X ;  /* 0x0000000000007919 */ /* 0x000e220000002500 */
[----:B------:R-:W0:Y:S01]  /*0020*/  LDCU UR4, c[0x0][0x360] ;  /* 0x00006c00ff0477ac */ /* 0x000e220008000800 */
[----:B------:R-:W0:Y:S01]  /*0030*/  S2R R3, SR_TID.X ;  /* 0x0000000000037919 */ /* 0x000e220000002100 */
[----:B------:R-:W1:Y:S01]  /*0040*/  LDCU UR8, c[0x0][0x390] ;  /* 0x00007200ff0877ac */ /* 0x000e620008000800 */
[----:B0-----:R-:W-:-:S05]  /*0050*/  IMAD R0, R0, UR4, R3 ;  /* 0x0000000400007c24 */ /* 0x001fca000f8e0203 */
[----:B-1----:R-:W-:-:S13]  /*0060*/  ISETP.GE.AND P0, PT, R0, UR8, PT ;  /* 0x0000000800007c0c */ /* 0x002fda000bf06270 */
[----:B------:R-:W-:Y:S05]  /*0070*/  @P0 EXIT ;  /* 0x000000000000094d */ /* 0x000fea0003800000 */
[----:B------:R-:W0:Y:S01]  /*0080*/  LDC.64 R10, c[0x0][0x380] ;  /* 0x0000e000ff0a7b82 */ /* 0x000e220000000a00 */
[----:B------:R-:W1:Y:S01]  /*0090*/  LDCU UR5, c[0x0][0x370] ;  /* 0x00006e00ff0577ac */ /* 0x000e620008000800 */
[----:B------:R-:W2:Y:S06]  /*00a0*/  LDCU.64 UR6, c[0x0][0x358] ;  /* 0x00006b00ff0677ac */ /* 0x000eac0008000a00 */
[----:B------:R-:W3:Y:S01]  /*00b0*/  LDC.64 R8, c[0x0][0x388] ;  /* 0x0000e200ff087b82 */ /* 0x000ee20000000a00 */
[----:B-1----:R-:W-:-:S12]  /*00c0*/  UIMAD UR4, UR4, UR5, URZ ;  /* 0x00000005040472a4 */ /* 0x002fd8000f8e02ff */
.L_x_0:
[----:B0-----:R-:W-:-:S06]  /*00d0*/  IMAD.WIDE R4, R0, 0x4, R10 ;  /* 0x0000000400047825 */ /* 0x001fcc00078e020a */
[----:B--2---:R-:W2:Y:S02]  /*00e0*/  LDG.E R5, desc[UR6][R4.64] ;  /* 0x0000000604057981 */ /* 0x004ea4000c1e1900 */
[----:B--2---:R-:W-:-:S06]  /*00f0*/  IMAD.WIDE R6, R5, 0x4, R10 ;  /* 0x0000000405067825 */ /* 0x004fcc00078e020a */
[----:B------:R-:W2:Y:S01]  /*0100*/  LDG.E R7, desc[UR6][R6.64] ;  /* 0x0000000606077981 */ /* 0x000ea2000c1e1900 */
[C---:B-1-3--:R-:W-:Y:S01]  /*0110*/  IMAD.WIDE R2, R0.reuse, 0x4, R8 ;  /* 0x0000000400027825 */ /* 0x04afe200078e0208 */
[C---:B--2---:R-:W-:Y:S02]  /*0120*/  ISETP.NE.AND P0, PT, R0.reuse, R7, PT ;  /* 0x000000070000720c */ /* 0x044fe40003f05270 */
[----:B------:R-:W-:Y:S02]  /*0130*/  IADD3 R0, PT, PT, R0, UR4, RZ ;  /* 0x0000000400007c10 */ /* 0x000fe4000fffe0ff */
[----:B------:R-:W-:Y:S02]  /*0140*/  SEL R13, R5, 0xffffffff, !P0 ;  /* 0xffffffff050d7807 */ /* 0x000fe40004000000 */
[----:B------:R-:W-:-:S03]  /*0150*/  ISETP.GE.AND P0, PT, R0, UR8, PT ;  /* 0x0000000800007c0c */ /* 0x000fc6000bf06270 */
[----:B------:R1:W-:Y:S10]  /*0160*/  STG.E desc[UR6][R2.64], R13 ;  /* 0x0000000d02007986 */ /* 0x0003f4000c101906 */
[----:B------:R-:W-:Y:S05]  /*0170*/  @!P0 BRA `(.L_x_0) ;  /* 0xfffffffc00d48947 */ /* 0x000fea000383ffff */
[----:B------:R-:W-:Y:S05]  /*0180*/  EXIT ;  /* 0x000000000000794d */ /* 0x000fea0003800000 */
.L_x_1:
[----:B------:R-:W-:-:S00]  /*0190*/  BRA `(.L_x_1) ;  /* 0xfffffffc00fc7947 */ /* 0x000fc0000383ffff */
[----:B------:R-:W-:-:S00]  /*01a0*/  NOP ;  /* 0x0000000000007918 */ /* 0x000fc00000000000 */
        /* <DEDUP_REMOVED lines=13> */
.L_x_2:


//--------------------- .nv.shared.reserved.0     --------------------------
	.section	.nv.shared.reserved.0,"aw",@nobits
	.weak		__nv_reservedSMEM_offset_0_alias
	.size		__nv_reservedSMEM_offset_0_alias, 0, 64
	.other		__nv_reservedSMEM_offset_0_alias,@"STO_CUDA_RESERVED_SHARED STV_DEFAULT"
__nv_reservedSMEM_offset_0_alias:
	.zero		0
	.zero		64


//--------------------- .nv.constant0._Z21check_handshaking_gpuPiS_i --------------------------
	.section	.nv.constant0._Z21check_handshaking_gpuPiS_i,"a",@progbits
	.sectionflags	@""
	.align	4
.nv.constant0._Z21check_handshaking_gpuPiS_i:
	.zero		916


//--------------------- SYMBOLS --------------------------

	.type		.nv.reservedSmem.offset0,@object
	.size		.nv.reservedSmem.offset0,0x4
